//
// Generated by NVIDIA NVVM Compiler
//
// Compiler Build ID: CL-36424714
// Cuda compilation tools, release 13.0, V13.0.88
// Based on NVVM 20.0.0
//

.version 9.0
.target sm_100
.address_size 64

	// .globl	_Z12shared_scalePfS_fi
// _ZZ12shared_scalePfS_fiE5cache has been demoted

.visible .entry _Z12shared_scalePfS_fi(
	.param .u64 .ptr .align 1 _Z12shared_scalePfS_fi_param_0,
	.param .u64 .ptr .align 1 _Z12shared_scalePfS_fi_param_1,
	.param .f32 _Z12shared_scalePfS_fi_param_2,
	.param .u32 _Z12shared_scalePfS_fi_param_3
)
{
	.reg .pred 	%p<2>;
	.reg .b32 	%r<9>;
	.reg .b32 	%f<5>;
	.reg .b64 	%rd<8>;
	// demoted variable
	.shared .align 4 .b8 _ZZ12shared_scalePfS_fiE5cache[1024];
	ld.param.u64 	%rd1, [_Z12shared_scalePfS_fi_param_0];
	ld.param.u64 	%rd2, [_Z12shared_scalePfS_fi_param_1];
	ld.param.f32 	%f1, [_Z12shared_scalePfS_fi_param_2];
	ld.param.u32 	%r3, [_Z12shared_scalePfS_fi_param_3];
	mov.u32 	%r4, %ctaid.x;
	mov.u32 	%r5, %ntid.x;
	mov.u32 	%r1, %tid.x;
	mad.lo.s32 	%r2, %r4, %r5, %r1;
	setp.ge.s32 	%p1, %r2, %r3;
	@%p1 bra 	$L__BB0_2;
	cvta.to.global.u64 	%rd3, %rd1;
	cvta.to.global.u64 	%rd4, %rd2;
	mul.wide.s32 	%rd5, %r2, 4;
	add.s64 	%rd6, %rd3, %rd5;
	ld.global.f32 	%f2, [%rd6];
	shl.b32 	%r6, %r1, 2;
	mov.u32 	%r7, _ZZ12shared_scalePfS_fiE5cache;
	add.s32 	%r8, %r7, %r6;
	st.shared.f32 	[%r8], %f2;
	bar.sync 	0;
	ld.shared.f32 	%f3, [%r8];
	mul.f32 	%f4, %f1, %f3;
	add.s64 	%rd7, %rd4, %rd5;
	st.global.f32 	[%rd7], %f4;
$L__BB0_2:
	ret;

}


// ===== COMPILED SASS (sm_100) =====

	.target	sm_100

	.elftype	@"ET_EXEC"


//--------------------- .note.nv.tkinfo           --------------------------
	.section	.note.nv.tkinfo,"",@"SHT_NOTE"
	.sectionflags	@"SHF_NOTE_NV_TKINFO"
	.tkinfo
        /*0018*/ 	.word	0x00000002
        /*0030*/ 	.string	""
        /*0030*/ 	.string	"ptxas"
        /*0030*/ 	.string	"Cuda compilation tools, release 13.0, V13.0.88"
        /*0030*/ 	.string	"Build cuda_13.0.r13.0/compiler.36424714_0"
        /*0030*/ 	.string	"-arch sm_100 -m 64 "



//--------------------- .note.nv.cuinfo           --------------------------
	.section	.note.nv.cuinfo,"",@"SHT_NOTE"
	.sectionflags	@"SHF_NOTE_NV_CUINFO"
        /*0018*/ 	.short	0x0002
        /*001a*/ 	.short	0x0064
        /*001c*/ 	.short	0x0082
	.zero		2


//--------------------- .nv.info                  --------------------------
	.section	.nv.info,"",@"SHT_CUDA_INFO"
	.align	4


	//----- nvinfo : EIATTR_REGCOUNT
	.align		4
        /*0000*/ 	.byte	0x04, 0x2f
        /*0002*/ 	.short	(.L_1 - .L_0)
	.align		4
.L_0:
        /*0004*/ 	.word	index@(_Z12shared_scalePfS_fi)
        /*0008*/ 	.word	0x0000000c


	//----- nvinfo : EIATTR_FRAME_SIZE
	.align		4
.L_1:
        /*000c*/ 	.byte	0x04, 0x11
        /*000e*/ 	.short	(.L_3 - .L_2)
	.align		4
.L_2:
        /*0010*/ 	.word	index@(_Z12shared_scalePfS_fi)
        /*0014*/ 	.word	0x00000000


	//----- nvinfo : EIATTR_MIN_STACK_SIZE
	.align		4
.L_3:
        /*0018*/ 	.byte	0x04, 0x12
        /*001a*/ 	.short	(.L_5 - .L_4)
	.align		4
.L_4:
        /*001c*/ 	.word	index@(_Z12shared_scalePfS_fi)
        /*0020*/ 	.word	0x00000000
.L_5:


//--------------------- .nv.compat                --------------------------
	.section	.nv.compat,"",@"SHT_CUDA_COMPAT_INFO"
	.align	4
        /*0000*/ 	.byte	0x02, 0x09, 0x00, 0x00, 0x02, 0x02, 0x01, 0x00, 0x02, 0x05, 0x05, 0x00, 0x03, 0x07, 0x01, 0x01
        /*0010*/ 	.byte	0x02, 0x03, 0x00, 0x00, 0x02, 0x06, 0x01, 0x00, 0x04, 0x0b, 0x08, 0x00, 0x09, 0x00, 0x00, 0x00
        /*0020*/ 	.byte	0x00, 0x00, 0x00, 0x00


//--------------------- .nv.info._Z12shared_scalePfS_fi --------------------------
	.section	.nv.info._Z12shared_scalePfS_fi,"",@"SHT_CUDA_INFO"
	.sectionflags	@""
	.align	4


	//----- nvinfo : EIATTR_CUDA_API_VERSION
	.align		4
        /*0000*/ 	.byte	0x04, 0x37
        /*0002*/ 	.short	(.L_7 - .L_6)
.L_6:
        /*0004*/ 	.word	0x00000082


	//----- nvinfo : EIATTR_KPARAM_INFO
	.align		4
.L_7:
        /*0008*/ 	.byte	0x04, 0x17
        /*000a*/ 	.short	(.L_9 - .L_8)
.L_8:
        /*000c*/ 	.word	0x00000000
        /*0010*/ 	.short	0x0003
        /*0012*/ 	.short	0x0014
        /*0014*/ 	.byte	0x00, 0xf0, 0x11, 0x00


	//----- nvinfo : EIATTR_KPARAM_INFO
	.align		4
.L_9:
        /*0018*/ 	.byte	0x04, 0x17
        /*001a*/ 	.short	(.L_11 - .L_10)
.L_10:
        /*001c*/ 	.word	0x00000000
        /*0020*/ 	.short	0x0002
        /*0022*/ 	.short	0x0010
        /*0024*/ 	.byte	0x00, 0xf0, 0x11, 0x00


	//----- nvinfo : EIATTR_KPARAM_INFO
	.align		4
.L_11:
        /*0028*/ 	.byte	0x04, 0x17
        /*002a*/ 	.short	(.L_13 - .L_12)
.L_12:
        /*002c*/ 	.word	0x00000000
        /*0030*/ 	.short	0x0001
        /*0032*/ 	.short	0x0008
        /*0034*/ 	.byte	0x00, 0xf5, 0x21, 0x00


	//----- nvinfo : EIATTR_KPARAM_INFO
	.align		4
.L_13:
        /*0038*/ 	.byte	0x04, 0x17
        /*003a*/ 	.short	(.L_15 - .L_14)
.L_14:
        /*003c*/ 	.word	0x00000000
        /*0040*/ 	.short	0x0000
        /*0042*/ 	.short	0x0000
        /*0044*/ 	.byte	0x00, 0xf5, 0x21, 0x00


	//----- nvinfo : EIATTR_SPARSE_MMA_MASK
	.align		4
.L_15:
        /*0048*/ 	.byte	0x03, 0x50
        /*004a*/ 	.short	0x0000


	//----- nvinfo : EIATTR_MAXREG_COUNT
	.align		4
        /*004c*/ 	.byte	0x03, 0x1b
        /*004e*/ 	.short	0x00ff


	//----- nvinfo : EIATTR_NUM_BARRIERS
	.align		4
        /*0050*/ 	.byte	0x02, 0x4c
        /*0052*/ 	.byte	0x01
	.zero		1


	//----- nvinfo : EIATTR_MERCURY_ISA_VERSION
	.align		4
        /*0054*/ 	.byte	0x03, 0x5f
        /*0056*/ 	.short	0x0101


	//----- nvinfo : EIATTR_VRC_CTA_INIT_COUNT
	.align		4
        /*0058*/ 	.byte	0x02, 0x4a
	.zero		1
	.zero		1


	//----- nvinfo : EIATTR_EXIT_INSTR_OFFSETS
	.align		4
        /*005c*/ 	.byte	0x04, 0x1c
        /*005e*/ 	.short	(.L_17 - .L_16)


	//   ....[0]....
.L_16:
        /*0060*/ 	.word	0x00000070


	//   ....[1]....
        /*0064*/ 	.word	0x00000180


	//----- nvinfo : EIATTR_CBANK_PARAM_SIZE
	.align		4
.L_17:
        /*0068*/ 	.byte	0x03, 0x19
        /*006a*/ 	.short	0x0018


	//----- nvinfo : EIATTR_PARAM_CBANK
	.align		4
        /*006c*/ 	.byte	0x04, 0x0a
        /*006e*/ 	.short	(.L_19 - .L_18)
	.align		4
.L_18:
        /*0070*/ 	.word	index@(.nv.constant0._Z12shared_scalePfS_fi)
        /*0074*/ 	.short	0x0380
        /*0076*/ 	.short	0x0018


	//----- nvinfo : EIATTR_SW_WAR
	.align		4
.L_19:
        /*0078*/ 	.byte	0x04, 0x36
        /*007a*/ 	.short	(.L_21 - .L_20)
.L_20:
        /*007c*/ 	.word	0x00000008
.L_21:


//--------------------- .nv.callgraph             --------------------------
	.section	.nv.callgraph,"",@"SHT_CUDA_CALLGRAPH"
	.align	4
	.sectionentsize	8
	.align		4
        /*0000*/ 	.word	0x00000000
	.align		4
        /*0004*/ 	.word	0xffffffff
	.align		4
        /*0008*/ 	.word	0x00000000
	.align		4
        /*000c*/ 	.word	0xfffffffe
	.align		4
        /*0010*/ 	.word	0x00000000
	.align		4
        /*0014*/ 	.word	0xfffffffd
	.align		4
        /*0018*/ 	.word	0x00000000
	.align		4
        /*001c*/ 	.word	0xfffffffc


//--------------------- .text._Z12shared_scalePfS_fi --------------------------
	.section	.text._Z12shared_scalePfS_fi,"ax",@progbits
	.align	128
        .global         _Z12shared_scalePfS_fi
        .type           _Z12shared_scalePfS_fi,@function
        .size           _Z12shared_scalePfS_fi,(.L_x_1 - _Z12shared_scalePfS_fi)
        .other          _Z12shared_scalePfS_fi,@"STO_CUDA_ENTRY STV_DEFAULT"
_Z12shared_scalePfS_fi:
.text._Z12shared_scalePfS_fi:
[----:B------:R-:W-:Y:S01]  /*0000*/  LDC R1, c[0x0][0x37c] ;  /* 0x0000df00ff017b82 */ /* 0x000fe20000000800 */
[----:B------:R-:W0:Y:S07]  /*0010*/  S2R R0, SR_TID.X ;  /* 0x0000000000007919 */ /* 0x000e2e0000002100 */
[----:B------:R-:W0:Y:S01]  /*0020*/  S2UR UR4, SR_CTAID.X ;  /* 0x00000000000479c3 */ /* 0x000e220000002500 */
[----:B------:R-:W1:Y:S07]  /*0030*/  LDCU UR5, c[0x0][0x394] ;  /* 0x00007280ff0577ac */ /* 0x000e6e0008000800 */
[----:B------:R-:W0:Y:S02]  /*0040*/  LDC R7, c[0x0][0x360] ;  /* 0x0000d800ff077b82 */ /* 0x000e240000000800 */
[----:B0-----:R-:W-:-:S05]  /*0050*/  IMAD R7, R7, UR4, R0 ;  /* 0x0000000407077c24 */ /* 0x001fca000f8e0200 */
[----:B-1----:R-:W-:-:S13]  /*0060*/  ISETP.GE.AND P0, PT, R7, UR5, PT ;  /* 0x0000000507007c0c */ /* 0x002fda000bf06270 */
[----:B------:R-:W-:Y:S05]  /*0070*/  @P0 EXIT ;  /* 0x000000000000094d */ /* 0x000fea0003800000 */
[----:B------:R-:W0:Y:S01]  /*0080*/  LDC.64 R2, c[0x0][0x380] ;  /* 0x0000e000ff027b82 */ /* 0x000e220000000a00 */
[----:B------:R-:W1:Y:S07]  /*0090*/  LDCU.64 UR6, c[0x0][0x358] ;  /* 0x00006b00ff0677ac */ /* 0x000e6e0008000a00 */
[----:B------:R-:W2:Y:S01]  /*00a0*/  S2UR UR5, SR_CgaCtaId ;  /* 0x00000000000579c3 */ /* 0x000ea20000008800 */
[----:B------:R-:W-:-:S07]  /*00b0*/  UMOV UR4, 0x400 ;  /* 0x0000040000047882 */ /* 0x000fce0000000000 */
[----:B------:R-:W3:Y:S01]  /*00c0*/  LDC.64 R4, c[0x0][0x388] ;  /* 0x0000e200ff047b82 */ /* 0x000ee20000000a00 */
[----:B0-----:R-:W-:-:S06]  /*00d0*/  IMAD.WIDE R2, R7, 0x4, R2 ;  /* 0x0000000407027825 */ /* 0x001fcc00078e0202 */
[----:B-1----:R-:W4:Y:S01]  /*00e0*/  LDG.E R2, desc[UR6][R2.64] ;  /* 0x0000000602027981 */ /* 0x002f22000c1e1900 */
[----:B--2---:R-:W-:-:S06]  /*00f0*/  ULEA UR4, UR5, UR4, 0x18 ;  /* 0x0000000405047291 */ /* 0x004fcc000f8ec0ff */
[----:B------:R-:W-:Y:S01]  /*0100*/  LEA R9, R0, UR4, 0x2 ;  /* 0x0000000400097c11 */ /* 0x000fe2000f8e10ff */
[----:B---3--:R-:W-:-:S04]  /*0110*/  IMAD.WIDE R4, R7, 0x4, R4 ;  /* 0x0000000407047825 */ /* 0x008fc800078e0204 */
[----:B------:R-:W0:Y:S01]  /*0120*/  LDCU UR4, c[0x0][0x390] ;  /* 0x00007200ff0477ac */ /* 0x000e220008000800 */
[----:B----4-:R-:W-:Y:S01]  /*0130*/  STS [R9], R2 ;  /* 0x0000000209007388 */ /* 0x010fe20000000800 */
[----:B------:R-:W-:Y:S06]  /*0140*/  BAR.SYNC.DEFER_BLOCKING 0x0 ;  /* 0x0000000000007b1d */ /* 0x000fec0000010000 */
[----:B------:R-:W0:Y:S02]  /*0150*/  LDS R0, [R9] ;  /* 0x0000000009007984 */ /* 0x000e240000000800 */
[----:B0-----:R-:W-:-:S05]  /*0160*/  FMUL R3, R0, UR4 ;  /* 0x0000000400037c20 */ /* 0x001fca0008400000 */
[----:B------:R-:W-:Y:S01]  /*0170*/  STG.E desc[UR6][R4.64], R3 ;  /* 0x0000000304007986 */ /* 0x000fe2000c101906 */
[----:B------:R-:W-:Y:S05]  /*0180*/  EXIT ;  /* 0x000000000000794d */ /* 0x000fea0003800000 */
.L_x_0:
[----:B------:R-:W-:-:S00]  /*0190*/  BRA `(.L_x_0) ;  /* 0xfffffffc00fc7947 */ /* 0x000fc0000383ffff */
[----:B------:R-:W-:-:S00]  /*01a0*/  NOP ;  /* 0x0000000000007918 */ /* 0x000fc00000000000 */
        /* <DEDUP_REMOVED lines=13> */
.L_x_1:


//--------------------- .nv.shared._Z12shared_scalePfS_fi --------------------------
	.section	.nv.shared._Z12shared_scalePfS_fi,"aw",@nobits
	.sectionflags	@""
	.align	4
.nv.shared._Z12shared_scalePfS_fi:
	.zero		2048


//--------------------- .nv.shared.reserved.0     --------------------------
	.section	.nv.shared.reserved.0,"aw",@nobits
	.weak		__nv_reservedSMEM_offset_0_alias
	.size		__nv_reservedSMEM_offset_0_alias, 0, 64
	.other		__nv_reservedSMEM_offset_0_alias,@"STO_CUDA_RESERVED_SHARED STV_DEFAULT"
__nv_reservedSMEM_offset_0_alias:
	.zero		0
	.zero		64


//--------------------- .nv.constant0._Z12shared_scalePfS_fi --------------------------
	.section	.nv.constant0._Z12shared_scalePfS_fi,"a",@progbits
	.sectionflags	@""
	.align	4
.nv.constant0._Z12shared_scalePfS_fi:
	.zero		920


//--------------------- SYMBOLS --------------------------

	.type		.nv.reservedSmem.offset0,@object
	.size		.nv.reservedSmem.offset0,0x4
	.type		.nv.reservedSmem.cap,@object
	.size		.nv.reservedSmem.cap,0x4
